//
// Generated by NVIDIA NVVM Compiler
//
// Compiler Build ID: CL-36424714
// Cuda compilation tools, release 13.0, V13.0.88
// Based on NVVM 20.0.0
//

.version 9.0
.target sm_100
.address_size 64

	// .globl	_Z16initMemoryKernelPii

.visible .entry _Z16initMemoryKernelPii(
	.param .u64 .ptr .align 1 _Z16initMemoryKernelPii_param_0,
	.param .u32 _Z16initMemoryKernelPii_param_1
)
{
	.reg .pred 	%p<2>;
	.reg .b32 	%r<6>;
	.reg .b64 	%rd<5>;

	ld.param.u64 	%rd1, [_Z16initMemoryKernelPii_param_0];
	ld.param.u32 	%r2, [_Z16initMemoryKernelPii_param_1];
	mov.u32 	%r3, %tid.x;
	mov.u32 	%r4, %ctaid.x;
	mov.u32 	%r5, %ntid.x;
	mad.lo.s32 	%r1, %r4, %r5, %r3;
	setp.gt.s32 	%p1, %r1, 1048575;
	@%p1 bra 	$L__BB0_2;
	cvta.to.global.u64 	%rd2, %rd1;
	mul.wide.s32 	%rd3, %r1, 4;
	add.s64 	%rd4, %rd2, %rd3;
	st.global.u32 	[%rd4], %r2;
$L__BB0_2:
	ret;

}
	// .globl	_Z12hammerKernelPi
.visible .entry _Z12hammerKernelPi(
	.param .u64 .ptr .align 1 _Z12hammerKernelPi_param_0
)
{


	ret;

}


// ===== COMPILED SASS (sm_100) =====

	.target	sm_100

	.elftype	@"ET_EXEC"


//--------------------- .note.nv.tkinfo           --------------------------
	.section	.note.nv.tkinfo,"",@"SHT_NOTE"
	.sectionflags	@"SHF_NOTE_NV_TKINFO"
	.tkinfo
        /*0018*/ 	.word	0x00000002
        /*0030*/ 	.string	""
        /*0030*/ 	.string	"ptxas"
        /*0030*/ 	.string	"Cuda compilation tools, release 13.0, V13.0.88"
        /*0030*/ 	.string	"Build cuda_13.0.r13.0/compiler.36424714_0"
        /*0030*/ 	.string	"-arch sm_100 -m 64 "



//--------------------- .note.nv.cuinfo           --------------------------
	.section	.note.nv.cuinfo,"",@"SHT_NOTE"
	.sectionflags	@"SHF_NOTE_NV_CUINFO"
        /*0018*/ 	.short	0x0002
        /*001a*/ 	.short	0x0064
        /*001c*/ 	.short	0x0082
	.zero		2


//--------------------- .nv.info                  --------------------------
	.section	.nv.info,"",@"SHT_CUDA_INFO"
	.align	4


	//----- nvinfo : EIATTR_REGCOUNT
	.align		4
        /*0000*/ 	.byte	0x04, 0x2f
        /*0002*/ 	.short	(.L_1 - .L_0)
	.align		4
.L_0:
        /*0004*/ 	.word	index@(_Z16initMemoryKernelPii)
        /*0008*/ 	.word	0x0000000a


	//----- nvinfo : EIATTR_FRAME_SIZE
	.align		4
.L_1:
        /*000c*/ 	.byte	0x04, 0x11
        /*000e*/ 	.short	(.L_3 - .L_2)
	.align		4
.L_2:
        /*0010*/ 	.word	index@(_Z16initMemoryKernelPii)
        /*0014*/ 	.word	0x00000000


	//----- nvinfo : EIATTR_REGCOUNT
	.align		4
.L_3:
        /*0018*/ 	.byte	0x04, 0x2f
        /*001a*/ 	.short	(.L_5 - .L_4)
	.align		4
.L_4:
        /*001c*/ 	.word	index@(_Z12hammerKernelPi)
        /*0020*/ 	.word	0x00000004


	//----- nvinfo : EIATTR_FRAME_SIZE
	.align		4
.L_5:
        /*0024*/ 	.byte	0x04, 0x11
        /*0026*/ 	.short	(.L_7 - .L_6)
	.align		4
.L_6:
        /*0028*/ 	.word	index@(_Z12hammerKernelPi)
        /*002c*/ 	.word	0x00000000


	//----- nvinfo : EIATTR_MIN_STACK_SIZE
	.align		4
.L_7:
        /*0030*/ 	.byte	0x04, 0x12
        /*0032*/ 	.short	(.L_9 - .L_8)
	.align		4
.L_8:
        /*0034*/ 	.word	index@(_Z12hammerKernelPi)
        /*0038*/ 	.word	0x00000000


	//----- nvinfo : EIATTR_MIN_STACK_SIZE
	.align		4
.L_9:
        /*003c*/ 	.byte	0x04, 0x12
        /*003e*/ 	.short	(.L_11 - .L_10)
	.align		4
.L_10:
        /*0040*/ 	.word	index@(_Z16initMemoryKernelPii)
        /*0044*/ 	.word	0x00000000
.L_11:


//--------------------- .nv.compat                --------------------------
	.section	.nv.compat,"",@"SHT_CUDA_COMPAT_INFO"
	.align	4
        /*0000*/ 	.byte	0x02, 0x09, 0x00, 0x00, 0x02, 0x02, 0x01, 0x00, 0x02, 0x05, 0x05, 0x00, 0x03, 0x07, 0x01, 0x01
        /*0010*/ 	.byte	0x02, 0x03, 0x00, 0x00, 0x02, 0x06, 0x01, 0x00, 0x04, 0x0b, 0x08, 0x00, 0x09, 0x00, 0x00, 0x00
        /*0020*/ 	.byte	0x00, 0x00, 0x00, 0x00


//--------------------- .nv.info._Z12hammerKernelPi --------------------------
	.section	.nv.info._Z12hammerKernelPi,"",@"SHT_CUDA_INFO"
	.sectionflags	@""
	.align	4


	//----- nvinfo : EIATTR_CUDA_API_VERSION
	.align		4
        /*0000*/ 	.byte	0x04, 0x37
        /*0002*/ 	.short	(.L_13 - .L_12)
.L_12:
        /*0004*/ 	.word	0x00000082


	//----- nvinfo : EIATTR_KPARAM_INFO
	.align		4
.L_13:
        /*0008*/ 	.byte	0x04, 0x17
        /*000a*/ 	.short	(.L_15 - .L_14)
.L_14:
        /*000c*/ 	.word	0x00000000
        /*0010*/ 	.short	0x0000
        /*0012*/ 	.short	0x0000
        /*0014*/ 	.byte	0x00, 0xf5, 0x21, 0x00


	//----- nvinfo : EIATTR_SPARSE_MMA_MASK
	.align		4
.L_15:
        /*0018*/ 	.byte	0x03, 0x50
        /*001a*/ 	.short	0x0000


	//----- nvinfo : EIATTR_MAXREG_COUNT
	.align		4
        /*001c*/ 	.byte	0x03, 0x1b
        /*001e*/ 	.short	0x00ff


	//----- nvinfo : EIATTR_MERCURY_ISA_VERSION
	.align		4
        /*0020*/ 	.byte	0x03, 0x5f
        /*0022*/ 	.short	0x0101


	//----- nvinfo : EIATTR_VRC_CTA_INIT_COUNT
	.align		4
        /*0024*/ 	.byte	0x02, 0x4a
	.zero		1
	.zero		1


	//----- nvinfo : EIATTR_EXIT_INSTR_OFFSETS
	.align		4
        /*0028*/ 	.byte	0x04, 0x1c
        /*002a*/ 	.short	(.L_17 - .L_16)


	//   ....[0]....
.L_16:
        /*002c*/ 	.word	0x00000010


	//----- nvinfo : EIATTR_CBANK_PARAM_SIZE
	.align		4
.L_17:
        /*0030*/ 	.byte	0x03, 0x19
        /*0032*/ 	.short	0x0008


	//----- nvinfo : EIATTR_PARAM_CBANK
	.align		4
        /*0034*/ 	.byte	0x04, 0x0a
        /*0036*/ 	.short	(.L_19 - .L_18)
	.align		4
.L_18:
        /*0038*/ 	.word	index@(.nv.constant0._Z12hammerKernelPi)
        /*003c*/ 	.short	0x0380
        /*003e*/ 	.short	0x0008


	//----- nvinfo : EIATTR_SW_WAR
	.align		4
.L_19:
        /*0040*/ 	.byte	0x04, 0x36
        /*0042*/ 	.short	(.L_21 - .L_20)
.L_20:
        /*0044*/ 	.word	0x00000008
.L_21:


//--------------------- .nv.info._Z16initMemoryKernelPii --------------------------
	.section	.nv.info._Z16initMemoryKernelPii,"",@"SHT_CUDA_INFO"
	.sectionflags	@""
	.align	4


	//----- nvinfo : EIATTR_CUDA_API_VERSION
	.align		4
        /*0000*/ 	.byte	0x04, 0x37
        /*0002*/ 	.short	(.L_23 - .L_22)
.L_22:
        /*0004*/ 	.word	0x00000082


	//----- nvinfo : EIATTR_KPARAM_INFO
	.align		4
.L_23:
        /*0008*/ 	.byte	0x04, 0x17
        /*000a*/ 	.short	(.L_25 - .L_24)
.L_24:
        /*000c*/ 	.word	0x00000000
        /*0010*/ 	.short	0x0001
        /*0012*/ 	.short	0x0008
        /*0014*/ 	.byte	0x00, 0xf0, 0x11, 0x00


	//----- nvinfo : EIATTR_KPARAM_INFO
	.align		4
.L_25:
        /*0018*/ 	.byte	0x04, 0x17
        /*001a*/ 	.short	(.L_27 - .L_26)
.L_26:
        /*001c*/ 	.word	0x00000000
        /*0020*/ 	.short	0x0000
        /*0022*/ 	.short	0x0000
        /*0024*/ 	.byte	0x00, 0xf5, 0x21, 0x00


	//----- nvinfo : EIATTR_SPARSE_MMA_MASK
	.align		4
.L_27:
        /*0028*/ 	.byte	0x03, 0x50
        /*002a*/ 	.short	0x0000


	//----- nvinfo : EIATTR_MAXREG_COUNT
	.align		4
        /*002c*/ 	.byte	0x03, 0x1b
        /*002e*/ 	.short	0x00ff


	//----- nvinfo : EIATTR_MERCURY_ISA_VERSION
	.align		4
        /*0030*/ 	.byte	0x03, 0x5f
        /*0032*/ 	.short	0x0101


	//----- nvinfo : EIATTR_VRC_CTA_INIT_COUNT
	.align		4
        /*0034*/ 	.byte	0x02, 0x4a
	.zero		1
	.zero		1


	//----- nvinfo : EIATTR_EXIT_INSTR_OFFSETS
	.align		4
        /*0038*/ 	.byte	0x04, 0x1c
        /*003a*/ 	.short	(.L_29 - .L_28)


	//   ....[0]....
.L_28:
        /*003c*/ 	.word	0x00000060


	//   ....[1]....
        /*0040*/ 	.word	0x000000c0


	//----- nvinfo : EIATTR_CBANK_PARAM_SIZE
	.align		4
.L_29:
        /*0044*/ 	.byte	0x03, 0x19
        /*0046*/ 	.short	0x000c


	//----- nvinfo : EIATTR_PARAM_CBANK
	.align		4
        /*0048*/ 	.byte	0x04, 0x0a
        /*004a*/ 	.short	(.L_31 - .L_30)
	.align		4
.L_30:
        /*004c*/ 	.word	index@(.nv.constant0._Z16initMemoryKernelPii)
        /*0050*/ 	.short	0x0380
        /*0052*/ 	.short	0x000c


	//----- nvinfo : EIATTR_SW_WAR
	.align		4
.L_31:
        /*0054*/ 	.byte	0x04, 0x36
        /*0056*/ 	.short	(.L_33 - .L_32)
.L_32:
        /*0058*/ 	.word	0x00000008
.L_33:


//--------------------- .nv.callgraph             --------------------------
	.section	.nv.callgraph,"",@"SHT_CUDA_CALLGRAPH"
	.align	4
	.sectionentsize	8
	.align		4
        /*0000*/ 	.word	0x00000000
	.align		4
        /*0004*/ 	.word	0xffffffff
	.align		4
        /*0008*/ 	.word	0x00000000
	.align		4
        /*000c*/ 	.word	0xfffffffe
	.align		4
        /*0010*/ 	.word	0x00000000
	.align		4
        /*0014*/ 	.word	0xfffffffd
	.align		4
        /*0018*/ 	.word	0x00000000
	.align		4
        /*001c*/ 	.word	0xfffffffc


//--------------------- .text._Z12hammerKernelPi  --------------------------
	.section	.text._Z12hammerKernelPi,"ax",@progbits
	.align	128
        .global         _Z12hammerKernelPi
        .type           _Z12hammerKernelPi,@function
        .size           _Z12hammerKernelPi,(.L_x_2 - _Z12hammerKernelPi)
        .other          _Z12hammerKernelPi,@"STO_CUDA_ENTRY STV_DEFAULT"
_Z12hammerKernelPi:
.text._Z12hammerKernelPi:
[----:B------:R-:W-:Y:S01]  /*0000*/  LDC R1, c[0x0][0x37c] ;  /* 0x0000df00ff017b82 */ /* 0x000fe20000000800 */
[----:B------:R-:W-:Y:S05]  /*0010*/  EXIT ;  /* 0x000000000000794d */ /* 0x000fea0003800000 */
.L_x_0:
[----:B------:R-:W-:-:S00]  /*0020*/  BRA `(.L_x_0) ;  /* 0xfffffffc00fc7947 */ /* 0x000fc0000383ffff */
[----:B------:R-:W-:-:S00]  /*0030*/  NOP ;  /* 0x0000000000007918 */ /* 0x000fc00000000000 */
        /* <DEDUP_REMOVED lines=12> */
.L_x_2:


//--------------------- .text._Z16initMemoryKernelPii --------------------------
	.section	.text._Z16initMemoryKernelPii,"ax",@progbits
	.align	128
        .global         _Z16initMemoryKernelPii
        .type           _Z16initMemoryKernelPii,@function
        .size           _Z16initMemoryKernelPii,(.L_x_3 - _Z16initMemoryKernelPii)
        .other          _Z16initMemoryKernelPii,@"STO_CUDA_ENTRY STV_DEFAULT"
_Z16initMemoryKernelPii:
.text._Z16initMemoryKernelPii:
[----:B------:R-:W-:Y:S01]  /*0000*/  LDC R1, c[0x0][0x37c] ;  /* 0x0000df00ff017b82 */ /* 0x000fe20000000800 */
[----:B------:R-:W0:Y:S07]  /*0010*/  S2R R5, SR_TID.X ;  /* 0x0000000000057919 */ /* 0x000e2e0000002100 */
[----:B------:R-:W0:Y:S08]  /*0020*/  S2UR UR4, SR_CTAID.X ;  /* 0x00000000000479c3 */ /* 0x000e300000002500 */
[----:B------:R-:W0:Y:S02]  /*0030*/  LDC R0, c[0x0][0x360] ;  /* 0x0000d800ff007b82 */ /* 0x000e240000000800 */
[----:B0-----:R-:W-:-:S05]  /*0040*/  IMAD R5, R0, UR4, R5 ;  /* 0x0000000400057c24 */ /* 0x001fca000f8e0205 */
[----:B------:R-:W-:-:S13]  /*0050*/  ISETP.GT.AND P0, PT, R5, 0xfffff, PT ;  /* 0x000fffff0500780c */ /* 0x000fda0003f04270 */
[----:B------:R-:W-:Y:S05]  /*0060*/  @P0 EXIT ;  /* 0x000000000000094d */ /* 0x000fea0003800000 */
[----:B------:R-:W0:Y:S01]  /*0070*/  LDC.64 R2, c[0x0][0x380] ;  /* 0x0000e000ff027b82 */ /* 0x000e220000000a00 */
[----:B------:R-:W1:Y:S07]  /*0080*/  LDCU.64 UR4, c[0x0][0x358] ;  /* 0x00006b00ff0477ac */ /* 0x000e6e0008000a00 */
[----:B------:R-:W1:Y:S01]  /*0090*/  LDC R7, c[0x0][0x388] ;  /* 0x0000e200ff077b82 */ /* 0x000e620000000800 */
[----:B0-----:R-:W-:-:S05]  /*00a0*/  IMAD.WIDE R2, R5, 0x4, R2 ;  /* 0x0000000405027825 */ /* 0x001fca00078e0202 */
[----:B-1----:R-:W-:Y:S01]  /*00b0*/  STG.E desc[UR4][R2.64], R7 ;  /* 0x0000000702007986 */ /* 0x002fe2000c101904 */
[----:B------:R-:W-:Y:S05]  /*00c0*/  EXIT ;  /* 0x000000000000794d */ /* 0x000fea0003800000 */
.L_x_1:
        /* <DEDUP_REMOVED lines=11> */
.L_x_3:


//--------------------- .nv.shared.reserved.0     --------------------------
	.section	.nv.shared.reserved.0,"aw",@nobits
	.weak		__nv_reservedSMEM_offset_0_alias
	.size		__nv_reservedSMEM_offset_0_alias, 0, 64
	.other		__nv_reservedSMEM_offset_0_alias,@"STO_CUDA_RESERVED_SHARED STV_DEFAULT"
__nv_reservedSMEM_offset_0_alias:
	.zero		0
	.zero		64


//--------------------- .nv.constant0._Z12hammerKernelPi --------------------------
	.section	.nv.constant0._Z12hammerKernelPi,"a",@progbits
	.sectionflags	@""
	.align	4
.nv.constant0._Z12hammerKernelPi:
	.zero		904


//--------------------- .nv.constant0._Z16initMemoryKernelPii --------------------------
	.section	.nv.constant0._Z16initMemoryKernelPii,"a",@progbits
	.sectionflags	@""
	.align	4
.nv.constant0._Z16initMemoryKernelPii:
	.zero		908


//--------------------- SYMBOLS --------------------------

	.type		.nv.reservedSmem.offset0,@object
	.size		.nv.reservedSmem.offset0,0x4
